//
// Generated by NVIDIA NVVM Compiler
//
// Compiler Build ID: CL-36424714
// Cuda compilation tools, release 13.0, V13.0.88
// Based on NVVM 20.0.0
//

.version 9.0
.target sm_100
.address_size 64

	// .globl	_Z6matMulPiS_S_i

.visible .entry _Z6matMulPiS_S_i(
	.param .u64 .ptr .align 1 _Z6matMulPiS_S_i_param_0,
	.param .u64 .ptr .align 1 _Z6matMulPiS_S_i_param_1,
	.param .u64 .ptr .align 1 _Z6matMulPiS_S_i_param_2,
	.param .u32 _Z6matMulPiS_S_i_param_3
)
{
	.reg .pred 	%p<10>;
	.reg .b32 	%r<105>;
	.reg .b64 	%rd<67>;

	ld.param.u64 	%rd14, [_Z6matMulPiS_S_i_param_0];
	ld.param.u64 	%rd15, [_Z6matMulPiS_S_i_param_1];
	ld.param.u32 	%r30, [_Z6matMulPiS_S_i_param_3];
	cvta.to.global.u64 	%rd1, %rd15;
	cvta.to.global.u64 	%rd2, %rd14;
	mov.u32 	%r31, %ctaid.y;
	mov.u32 	%r32, %ntid.y;
	mov.u32 	%r33, %tid.y;
	mad.lo.s32 	%r1, %r31, %r32, %r33;
	mov.u32 	%r34, %ctaid.x;
	mov.u32 	%r35, %ntid.x;
	mov.u32 	%r36, %tid.x;
	mad.lo.s32 	%r2, %r34, %r35, %r36;
	max.s32 	%r37, %r1, %r2;
	setp.ge.s32 	%p1, %r37, %r30;
	@%p1 bra 	$L__BB0_13;
	mul.lo.s32 	%r3, %r30, %r1;
	and.b32  	%r4, %r30, 7;
	setp.lt.u32 	%p2, %r30, 8;
	mov.b32 	%r99, 0;
	mov.u32 	%r104, %r99;
	@%p2 bra 	$L__BB0_4;
	and.b32  	%r99, %r30, 2147483640;
	neg.s32 	%r93, %r99;
	mul.wide.s32 	%rd16, %r30, 4;
	add.s64 	%rd3, %rd1, %rd16;
	shl.b32 	%r7, %r30, 3;
	mul.wide.s32 	%rd17, %r30, 8;
	add.s64 	%rd4, %rd1, %rd17;
	mul.wide.s32 	%rd18, %r30, 12;
	add.s64 	%rd5, %rd1, %rd18;
	mul.wide.s32 	%rd19, %r30, 16;
	add.s64 	%rd6, %rd1, %rd19;
	mul.wide.s32 	%rd20, %r30, 20;
	add.s64 	%rd7, %rd1, %rd20;
	mul.wide.s32 	%rd21, %r30, 24;
	add.s64 	%rd8, %rd1, %rd21;
	mul.wide.s32 	%rd22, %r30, 28;
	add.s64 	%rd9, %rd1, %rd22;
	mul.wide.u32 	%rd23, %r3, 4;
	add.s64 	%rd24, %rd23, %rd2;
	add.s64 	%rd66, %rd24, 16;
	mov.b32 	%r104, 0;
	mov.u32 	%r92, %r2;
$L__BB0_3:
	.pragma "nounroll";
	mul.wide.s32 	%rd25, %r92, 4;
	add.s64 	%rd26, %rd3, %rd25;
	add.s64 	%rd27, %rd4, %rd25;
	add.s64 	%rd28, %rd5, %rd25;
	add.s64 	%rd29, %rd6, %rd25;
	add.s64 	%rd30, %rd7, %rd25;
	add.s64 	%rd31, %rd8, %rd25;
	add.s64 	%rd32, %rd9, %rd25;
	add.s64 	%rd33, %rd1, %rd25;
	ld.global.u32 	%r41, [%rd66+-16];
	ld.global.u32 	%r42, [%rd33];
	mad.lo.s32 	%r43, %r42, %r41, %r104;
	ld.global.u32 	%r44, [%rd66+-12];
	ld.global.u32 	%r45, [%rd26];
	mad.lo.s32 	%r46, %r45, %r44, %r43;
	ld.global.u32 	%r47, [%rd66+-8];
	ld.global.u32 	%r48, [%rd27];
	mad.lo.s32 	%r49, %r48, %r47, %r46;
	ld.global.u32 	%r50, [%rd66+-4];
	ld.global.u32 	%r51, [%rd28];
	mad.lo.s32 	%r52, %r51, %r50, %r49;
	ld.global.u32 	%r53, [%rd66];
	ld.global.u32 	%r54, [%rd29];
	mad.lo.s32 	%r55, %r54, %r53, %r52;
	ld.global.u32 	%r56, [%rd66+4];
	ld.global.u32 	%r57, [%rd30];
	mad.lo.s32 	%r58, %r57, %r56, %r55;
	ld.global.u32 	%r59, [%rd66+8];
	ld.global.u32 	%r60, [%rd31];
	mad.lo.s32 	%r61, %r60, %r59, %r58;
	ld.global.u32 	%r62, [%rd66+12];
	ld.global.u32 	%r63, [%rd32];
	mad.lo.s32 	%r104, %r63, %r62, %r61;
	add.s32 	%r93, %r93, 8;
	add.s32 	%r92, %r92, %r7;
	add.s64 	%rd66, %rd66, 32;
	setp.ne.s32 	%p3, %r93, 0;
	@%p3 bra 	$L__BB0_3;
$L__BB0_4:
	setp.eq.s32 	%p4, %r4, 0;
	@%p4 bra 	$L__BB0_12;
	and.b32  	%r17, %r30, 3;
	setp.lt.u32 	%p5, %r4, 4;
	@%p5 bra 	$L__BB0_7;
	add.s32 	%r65, %r99, %r3;
	mul.wide.u32 	%rd34, %r65, 4;
	add.s64 	%rd35, %rd2, %rd34;
	ld.global.u32 	%r66, [%rd35];
	mad.lo.s32 	%r67, %r99, %r30, %r2;
	mul.wide.s32 	%rd36, %r67, 4;
	add.s64 	%rd37, %rd1, %rd36;
	ld.global.u32 	%r68, [%rd37];
	mad.lo.s32 	%r69, %r68, %r66, %r104;
	cvt.u64.u32 	%rd38, %r3;
	cvt.u64.u32 	%rd39, %r99;
	add.s64 	%rd40, %rd39, %rd38;
	shl.b64 	%rd41, %rd40, 2;
	add.s64 	%rd42, %rd2, %rd41;
	ld.global.u32 	%r70, [%rd42+4];
	mul.wide.s32 	%rd43, %r30, 4;
	add.s64 	%rd44, %rd37, %rd43;
	ld.global.u32 	%r71, [%rd44];
	mad.lo.s32 	%r72, %r71, %r70, %r69;
	ld.global.u32 	%r73, [%rd42+8];
	add.s64 	%rd45, %rd44, %rd43;
	ld.global.u32 	%r74, [%rd45];
	mad.lo.s32 	%r75, %r74, %r73, %r72;
	ld.global.u32 	%r76, [%rd42+12];
	add.s64 	%rd46, %rd45, %rd43;
	ld.global.u32 	%r77, [%rd46];
	mad.lo.s32 	%r104, %r77, %r76, %r75;
	add.s32 	%r99, %r99, 4;
$L__BB0_7:
	setp.eq.s32 	%p6, %r17, 0;
	@%p6 bra 	$L__BB0_12;
	setp.eq.s32 	%p7, %r17, 1;
	@%p7 bra 	$L__BB0_10;
	add.s32 	%r79, %r99, %r3;
	mul.wide.u32 	%rd47, %r79, 4;
	add.s64 	%rd48, %rd2, %rd47;
	ld.global.u32 	%r80, [%rd48];
	mad.lo.s32 	%r81, %r99, %r30, %r2;
	mul.wide.s32 	%rd49, %r81, 4;
	add.s64 	%rd50, %rd1, %rd49;
	ld.global.u32 	%r82, [%rd50];
	mad.lo.s32 	%r83, %r82, %r80, %r104;
	cvt.u64.u32 	%rd51, %r3;
	cvt.u64.u32 	%rd52, %r99;
	add.s64 	%rd53, %rd52, %rd51;
	shl.b64 	%rd54, %rd53, 2;
	add.s64 	%rd55, %rd2, %rd54;
	ld.global.u32 	%r84, [%rd55+4];
	mul.wide.s32 	%rd56, %r30, 4;
	add.s64 	%rd57, %rd50, %rd56;
	ld.global.u32 	%r85, [%rd57];
	mad.lo.s32 	%r104, %r85, %r84, %r83;
	add.s32 	%r99, %r99, 2;
$L__BB0_10:
	and.b32  	%r86, %r30, 1;
	setp.eq.b32 	%p8, %r86, 1;
	not.pred 	%p9, %p8;
	@%p9 bra 	$L__BB0_12;
	add.s32 	%r87, %r99, %r3;
	mul.wide.u32 	%rd58, %r87, 4;
	add.s64 	%rd59, %rd2, %rd58;
	ld.global.u32 	%r88, [%rd59];
	mad.lo.s32 	%r89, %r99, %r30, %r2;
	mul.wide.s32 	%rd60, %r89, 4;
	add.s64 	%rd61, %rd1, %rd60;
	ld.global.u32 	%r90, [%rd61];
	mad.lo.s32 	%r104, %r90, %r88, %r104;
$L__BB0_12:
	ld.param.u64 	%rd65, [_Z6matMulPiS_S_i_param_2];
	add.s32 	%r91, %r3, %r2;
	cvta.to.global.u64 	%rd62, %rd65;
	mul.wide.s32 	%rd63, %r91, 4;
	add.s64 	%rd64, %rd62, %rd63;
	st.global.u32 	[%rd64], %r104;
$L__BB0_13:
	ret;

}


// ===== COMPILED SASS (sm_100) =====

	.target	sm_100

	.elftype	@"ET_EXEC"


//--------------------- .note.nv.tkinfo           --------------------------
	.section	.note.nv.tkinfo,"",@"SHT_NOTE"
	.sectionflags	@"SHF_NOTE_NV_TKINFO"
	.tkinfo
        /*0018*/ 	.word	0x00000002
        /*0030*/ 	.string	""
        /*0030*/ 	.string	"ptxas"
        /*0030*/ 	.string	"Cuda compilation tools, release 13.0, V13.0.88"
        /*0030*/ 	.string	"Build cuda_13.0.r13.0/compiler.36424714_0"
        /*0030*/ 	.string	"-arch sm_100 -m 64 "



//--------------------- .note.nv.cuinfo           --------------------------
	.section	.note.nv.cuinfo,"",@"SHT_NOTE"
	.sectionflags	@"SHF_NOTE_NV_CUINFO"
        /*0018*/ 	.short	0x0002
        /*001a*/ 	.short	0x0064
        /*001c*/ 	.short	0x0082
	.zero		2


//--------------------- .nv.info                  --------------------------
	.section	.nv.info,"",@"SHT_CUDA_INFO"
	.align	4


	//----- nvinfo : EIATTR_REGCOUNT
	.align		4
        /*0000*/ 	.byte	0x04, 0x2f
        /*0002*/ 	.short	(.L_1 - .L_0)
	.align		4
.L_0:
        /*0004*/ 	.word	index@(_Z6matMulPiS_S_i)
        /*0008*/ 	.word	0x0000001e


	//----- nvinfo : EIATTR_FRAME_SIZE
	.align		4
.L_1:
        /*000c*/ 	.byte	0x04, 0x11
        /*000e*/ 	.short	(.L_3 - .L_2)
	.align		4
.L_2:
        /*0010*/ 	.word	index@(_Z6matMulPiS_S_i)
        /*0014*/ 	.word	0x00000000


	//----- nvinfo : EIATTR_MIN_STACK_SIZE
	.align		4
.L_3:
        /*0018*/ 	.byte	0x04, 0x12
        /*001a*/ 	.short	(.L_5 - .L_4)
	.align		4
.L_4:
        /*001c*/ 	.word	index@(_Z6matMulPiS_S_i)
        /*0020*/ 	.word	0x00000000
.L_5:


//--------------------- .nv.compat                --------------------------
	.section	.nv.compat,"",@"SHT_CUDA_COMPAT_INFO"
	.align	4
        /*0000*/ 	.byte	0x02, 0x09, 0x00, 0x00, 0x02, 0x02, 0x01, 0x00, 0x02, 0x05, 0x05, 0x00, 0x03, 0x07, 0x01, 0x01
        /*0010*/ 	.byte	0x02, 0x03, 0x00, 0x00, 0x02, 0x06, 0x01, 0x00, 0x04, 0x0b, 0x08, 0x00, 0x09, 0x00, 0x00, 0x00
        /*0020*/ 	.byte	0x00, 0x00, 0x00, 0x00


//--------------------- .nv.info._Z6matMulPiS_S_i --------------------------
	.section	.nv.info._Z6matMulPiS_S_i,"",@"SHT_CUDA_INFO"
	.sectionflags	@""
	.align	4


	//----- nvinfo : EIATTR_CUDA_API_VERSION
	.align		4
        /*0000*/ 	.byte	0x04, 0x37
        /*0002*/ 	.short	(.L_7 - .L_6)
.L_6:
        /*0004*/ 	.word	0x00000082


	//----- nvinfo : EIATTR_KPARAM_INFO
	.align		4
.L_7:
        /*0008*/ 	.byte	0x04, 0x17
        /*000a*/ 	.short	(.L_9 - .L_8)
.L_8:
        /*000c*/ 	.word	0x00000000
        /*0010*/ 	.short	0x0003
        /*0012*/ 	.short	0x0018
        /*0014*/ 	.byte	0x00, 0xf0, 0x11, 0x00


	//----- nvinfo : EIATTR_KPARAM_INFO
	.align		4
.L_9:
        /*0018*/ 	.byte	0x04, 0x17
        /*001a*/ 	.short	(.L_11 - .L_10)
.L_10:
        /*001c*/ 	.word	0x00000000
        /*0020*/ 	.short	0x0002
        /*0022*/ 	.short	0x0010
        /*0024*/ 	.byte	0x00, 0xf5, 0x21, 0x00


	//----- nvinfo : EIATTR_KPARAM_INFO
	.align		4
.L_11:
        /*0028*/ 	.byte	0x04, 0x17
        /*002a*/ 	.short	(.L_13 - .L_12)
.L_12:
        /*002c*/ 	.word	0x00000000
        /*0030*/ 	.short	0x0001
        /*0032*/ 	.short	0x0008
        /*0034*/ 	.byte	0x00, 0xf5, 0x21, 0x00


	//----- nvinfo : EIATTR_KPARAM_INFO
	.align		4
.L_13:
        /*0038*/ 	.byte	0x04, 0x17
        /*003a*/ 	.short	(.L_15 - .L_14)
.L_14:
        /*003c*/ 	.word	0x00000000
        /*0040*/ 	.short	0x0000
        /*0042*/ 	.short	0x0000
        /*0044*/ 	.byte	0x00, 0xf5, 0x21, 0x00


	//----- nvinfo : EIATTR_SPARSE_MMA_MASK
	.align		4
.L_15:
        /*0048*/ 	.byte	0x03, 0x50
        /*004a*/ 	.short	0x0000


	//----- nvinfo : EIATTR_MAXREG_COUNT
	.align		4
        /*004c*/ 	.byte	0x03, 0x1b
        /*004e*/ 	.short	0x00ff


	//----- nvinfo : EIATTR_MERCURY_ISA_VERSION
	.align		4
        /*0050*/ 	.byte	0x03, 0x5f
        /*0052*/ 	.short	0x0101


	//----- nvinfo : EIATTR_VRC_CTA_INIT_COUNT
	.align		4
        /*0054*/ 	.byte	0x02, 0x4a
	.zero		1
	.zero		1


	//----- nvinfo : EIATTR_EXIT_INSTR_OFFSETS
	.align		4
        /*0058*/ 	.byte	0x04, 0x1c
        /*005a*/ 	.short	(.L_17 - .L_16)


	//   ....[0]....
.L_16:
        /*005c*/ 	.word	0x000000c0


	//   ....[1]....
        /*0060*/ 	.word	0x00000a90


	//----- nvinfo : EIATTR_CBANK_PARAM_SIZE
	.align		4
.L_17:
        /*0064*/ 	.byte	0x03, 0x19
        /*0066*/ 	.short	0x001c


	//----- nvinfo : EIATTR_PARAM_CBANK
	.align		4
        /*0068*/ 	.byte	0x04, 0x0a
        /*006a*/ 	.short	(.L_19 - .L_18)
	.align		4
.L_18:
        /*006c*/ 	.word	index@(.nv.constant0._Z6matMulPiS_S_i)
        /*0070*/ 	.short	0x0380
        /*0072*/ 	.short	0x001c


	//----- nvinfo : EIATTR_SW_WAR
	.align		4
.L_19:
        /*0074*/ 	.byte	0x04, 0x36
        /*0076*/ 	.short	(.L_21 - .L_20)
.L_20:
        /*0078*/ 	.word	0x00000008
.L_21:


//--------------------- .nv.callgraph             --------------------------
	.section	.nv.callgraph,"",@"SHT_CUDA_CALLGRAPH"
	.align	4
	.sectionentsize	8
	.align		4
        /*0000*/ 	.word	0x00000000
	.align		4
        /*0004*/ 	.word	0xffffffff
	.align		4
        /*0008*/ 	.word	0x00000000
	.align		4
        /*000c*/ 	.word	0xfffffffe
	.align		4
        /*0010*/ 	.word	0x00000000
	.align		4
        /*0014*/ 	.word	0xfffffffd
	.align		4
        /*0018*/ 	.word	0x00000000
	.align		4
        /*001c*/ 	.word	0xfffffffc


//--------------------- .text._Z6matMulPiS_S_i    --------------------------
	.section	.text._Z6matMulPiS_S_i,"ax",@progbits
	.align	128
        .global         _Z6matMulPiS_S_i
        .type           _Z6matMulPiS_S_i,@function
        .size           _Z6matMulPiS_S_i,(.L_x_5 - _Z6matMulPiS_S_i)
        .other          _Z6matMulPiS_S_i,@"STO_CUDA_ENTRY STV_DEFAULT"
_Z6matMulPiS_S_i:
.text._Z6matMulPiS_S_i:
[----:B------:R-:W-:Y:S01]  /*0000*/  LDC R1, c[0x0][0x37c] ;  /* 0x0000df00ff017b82 */ /* 0x000fe20000000800 */
[----:B------:R-:W0:Y:S07]  /*0010*/  S2R R0, SR_TID.Y ;  /* 0x0000000000007919 */ /* 0x000e2e0000002200 */
[----:B------:R-:W0:Y:S01]  /*0020*/  S2UR UR4, SR_CTAID.Y ;  /* 0x00000000000479c3 */ /* 0x000e220000002600 */
[----:B------:R-:W1:Y:S01]  /*0030*/  LDCU UR20, c[0x0][0x398] ;  /* 0x00007300ff1477ac */ /* 0x000e620008000800 */
[----:B------:R-:W2:Y:S06]  /*0040*/  S2R R3, SR_TID.X ;  /* 0x0000000000037919 */ /* 0x000eac0000002100 */
[----:B------:R-:W0:Y:S08]  /*0050*/  LDC R13, c[0x0][0x364] ;  /* 0x0000d900ff0d7b82 */ /* 0x000e300000000800 */
[----:B------:R-:W2:Y:S08]  /*0060*/  S2UR UR5, SR_CTAID.X ;  /* 0x00000000000579c3 */ /* 0x000eb00000002500 */
[----:B------:R-:W2:Y:S01]  /*0070*/  LDC R2, c[0x0][0x360] ;  /* 0x0000d800ff027b82 */ /* 0x000ea20000000800 */
[----:B0-----:R-:W-:-:S02]  /*0080*/  IMAD R13, R13, UR4, R0 ;  /* 0x000000040d0d7c24 */ /* 0x001fc4000f8e0200 */
[----:B--2---:R-:W-:-:S05]  /*0090*/  IMAD R0, R2, UR5, R3 ;  /* 0x0000000502007c24 */ /* 0x004fca000f8e0203 */
[----:B------:R-:W-:-:S04]  /*00a0*/  VIMNMX R2, PT, PT, R13, R0, !PT ;  /* 0x000000000d027248 */ /* 0x000fc80007fe0100 */
[----:B-1----:R-:W-:-:S13]  /*00b0*/  ISETP.GE.AND P0, PT, R2, UR20, PT ;  /* 0x0000001402007c0c */ /* 0x002fda000bf06270 */
[----:B------:R-:W-:Y:S05]  /*00c0*/  @P0 EXIT ;  /* 0x000000000000094d */ /* 0x000fea0003800000 */
[----:B------:R-:W-:Y:S01]  /*00d0*/  UISETP.GE.U32.AND UP0, UPT, UR20, 0x8, UPT ;  /* 0x000000081400788c */ /* 0x000fe2000bf06070 */
[----:B------:R-:W-:Y:S02]  /*00e0*/  HFMA2 R12, -RZ, RZ, 0, 0 ;  /* 0x00000000ff0c7431 */ /* 0x000fe400000001ff */
[----:B------:R-:W-:Y:S01]  /*00f0*/  IMAD R13, R13, UR20, RZ ;  /* 0x000000140d0d7c24 */ /* 0x000fe2000f8e02ff */
[----:B------:R-:W-:Y:S01]  /*0100*/  UMOV UR4, URZ ;  /* 0x000000ff00047c82 */ /* 0x000fe20008000000 */
[----:B------:R-:W0:Y:S04]  /*0110*/  LDCU.64 UR18, c[0x0][0x358] ;  /* 0x00006b00ff1277ac */ /* 0x000e280008000a00 */
[----:B------:R-:W-:Y:S05]  /*0120*/  BRA.U !UP0, `(.L_x_0) ;  /* 0x0000000508047547 */ /* 0x000fea000b800000 */
[----:B------:R-:W1:Y:S01]  /*0130*/  LDCU.128 UR24, c[0x0][0x380] ;  /* 0x00007000ff1877ac */ /* 0x000e620008000c00 */
[----:B------:R-:W-:Y:S02]  /*0140*/  MOV R12, RZ ;  /* 0x000000ff000c7202 */ /* 0x000fe40000000f00 */
[----:B------:R-:W-:Y:S01]  /*0150*/  MOV R14, R0 ;  /* 0x00000000000e7202 */ /* 0x000fe20000000f00 */
[----:B------:R-:W-:-:S04]  /*0160*/  ULOP3.LUT UR4, UR20, 0x7ffffff8, URZ, 0xc0, !UPT ;  /* 0x7ffffff814047892 */ /* 0x000fc8000f8ec0ff */
[----:B------:R-:W-:Y:S01]  /*0170*/  UIADD3 UR5, UPT, UPT, -UR4, URZ, URZ ;  /* 0x000000ff04057290 */ /* 0x000fe2000fffe1ff */
[----:B-1----:R-:W-:Y:S01]  /*0180*/  MOV R2, UR24 ;  /* 0x0000001800027c02 */ /* 0x002fe20008000f00 */
[----:B------:R-:W-:Y:S01]  /*0190*/  UIMAD.WIDE UR6, UR20, 0x8, UR26 ;  /* 0x00000008140678a5 */ /* 0x000fe2000f8e021a */
[----:B------:R-:W-:Y:S01]  /*01a0*/  MOV R3, UR25 ;  /* 0x0000001900037c02 */ /* 0x000fe20008000f00 */
[----:B------:R-:W-:Y:S02]  /*01b0*/  UIMAD.WIDE UR8, UR20, 0xc, UR26 ;  /* 0x0000000c140878a5 */ /* 0x000fe4000f8e021a */
[----:B------:R-:W-:Y:S01]  /*01c0*/  UIMAD.WIDE UR10, UR20, 0x10, UR26 ;  /* 0x00000010140a78a5 */ /* 0x000fe2000f8e021a */
[----:B------:R-:W-:Y:S01]  /*01d0*/  IMAD.WIDE.U32 R2, R13, 0x4, R2 ;  /* 0x000000040d027825 */ /* 0x000fe200078e0002 */
[----:B------:R-:W-:Y:S02]  /*01e0*/  UIMAD.WIDE UR12, UR20, 0x14, UR26 ;  /* 0x00000014140c78a5 */ /* 0x000fe4000f8e021a */
[----:B------:R-:W-:Y:S01]  /*01f0*/  UIMAD.WIDE UR14, UR20, 0x18, UR26 ;  /* 0x00000018140e78a5 */ /* 0x000fe2000f8e021a */
[----:B------:R-:W-:Y:S01]  /*0200*/  IADD3 R2, P0, PT, R2, 0x10, RZ ;  /* 0x0000001002027810 */ /* 0x000fe20007f1e0ff */
[----:B------:R-:W-:-:S03]  /*0210*/  UIMAD.WIDE UR16, UR20, 0x1c, UR26 ;  /* 0x0000001c141078a5 */ /* 0x000fc6000f8e021a */
[----:B------:R-:W-:-:S09]  /*0220*/  IADD3.X R3, PT, PT, RZ, R3, RZ, P0, !PT ;  /* 0x00000003ff037210 */ /* 0x000fd200007fe4ff */
.L_x_1:
[----:B------:R-:W-:Y:S01]  /*0230*/  UIMAD.WIDE UR22, UR20, 0x4, UR26 ;  /* 0x00000004141678a5 */ /* 0x000fe2000f8e021a */
[----:B------:R-:W-:Y:S02]  /*0240*/  IMAD.MOV.U32 R23, RZ, RZ, 0x4 ;  /* 0x00000004ff177424 */ /* 0x000fe400078e00ff */
[----:B------:R-:W-:Y:S01]  /*0250*/  HFMA2 R11, -RZ, RZ, 0, 2.384185791015625e-07 ;  /* 0x00000004ff0b7431 */ /* 0x000fe200000001ff */
[----:B------:R-:W-:Y:S01]  /*0260*/  MOV R25, 0x4 ;  /* 0x0000000400197802 */ /* 0x000fe20000000f00 */
[----:B0-----:R-:W2:Y:S01]  /*0270*/  LDG.E R21, desc[UR18][R2.64+-0x10] ;  /* 0xfffff01202157981 */ /* 0x001ea2000c1e1900 */
[C---:B------:R-:W-:Y:S01]  /*0280*/  IMAD.WIDE R22, R14.reuse, R23, UR26 ;  /* 0x0000001a0e167e25 */ /* 0x040fe2000f8e0217 */
[----:B------:R-:W-:Y:S02]  /*0290*/  MOV R8, UR22 ;  /* 0x0000001600087c02 */ /* 0x000fe40008000f00 */
[----:B------:R-:W-:Y:S01]  /*02a0*/  MOV R9, UR23 ;  /* 0x0000001700097c02 */ /* 0x000fe20008000f00 */
[----:B------:R-:W3:Y:S02]  /*02b0*/  LDG.E R19, desc[UR18][R2.64+-0xc] ;  /* 0xfffff41202137981 */ /* 0x000ee4000c1e1900 */
[----:B------:R-:W-:-:S02]  /*02c0*/  IMAD.WIDE R8, R14, 0x4, R8 ;  /* 0x000000040e087825 */ /* 0x000fc400078e0208 */
[----:B------:R-:W2:Y:S01]  /*02d0*/  LDG.E R22, desc[UR18][R22.64] ;  /* 0x0000001216167981 */ /* 0x000ea2000c1e1900 */
[----:B------:R-:W-:Y:S01]  /*02e0*/  MOV R5, 0x4 ;  /* 0x0000000400057802 */ /* 0x000fe20000000f00 */
[C---:B------:R-:W-:Y:S02]  /*02f0*/  IMAD.WIDE R24, R14.reuse, R25, UR6 ;  /* 0x000000060e187e25 */ /* 0x040fe4000f8e0219 */
[----:B------:R0:W3:Y:S02]  /*0300*/  LDG.E R20, desc[UR18][R8.64] ;  /* 0x0000001208147981 */ /* 0x0000e4000c1e1900 */
[----:B------:R-:W-:Y:S02]  /*0310*/  IMAD.WIDE R10, R14, R11, UR8 ;  /* 0x000000080e0a7e25 */ /* 0x000fe4000f8e020b */
[----:B------:R-:W4:Y:S04]  /*0320*/  LDG.E R18, desc[UR18][R24.64] ;  /* 0x0000001218127981 */ /* 0x000f28000c1e1900 */
[----:B------:R-:W4:Y:S01]  /*0330*/  LDG.E R17, desc[UR18][R2.64+-0x8] ;  /* 0xfffff81202117981 */ /* 0x000f22000c1e1900 */
[----:B0-----:R-:W-:-:S02]  /*0340*/  HFMA2 R9, -RZ, RZ, 0, 2.384185791015625e-07 ;  /* 0x00000004ff097431 */ /* 0x001fc400000001ff */
[----:B------:R-:W-:Y:S01]  /*0350*/  IMAD.MOV.U32 R7, RZ, RZ, 0x4 ;  /* 0x00000004ff077424 */ /* 0x000fe200078e00ff */
[----:B------:R0:W5:Y:S01]  /*0360*/  LDG.E R16, desc[UR18][R10.64] ;  /* 0x000000120a107981 */ /* 0x000162000c1e1900 */
[----:B------:R-:W-:-:S03]  /*0370*/  IMAD.WIDE R4, R14, R5, UR10 ;  /* 0x0000000a0e047e25 */ /* 0x000fc6000f8e0205 */
[----:B------:R-:W5:Y:S01]  /*0380*/  LDG.E R15, desc[UR18][R2.64+-0x4] ;  /* 0xfffffc12020f7981 */ /* 0x000f62000c1e1900 */
[C---:B------:R-:W-:Y:S01]  /*0390*/  IMAD.WIDE R6, R14.reuse, R7, UR12 ;  /* 0x0000000c0e067e25 */ /* 0x040fe2000f8e0207 */
[----:B------:R-:W-:Y:S02]  /*03a0*/  MOV R27, 0x4 ;  /* 0x00000004001b7802 */ /* 0x000fe40000000f00 */
[----:B------:R1:W5:Y:S01]  /*03b0*/  LDG.E R4, desc[UR18][R4.64] ;  /* 0x0000001204047981 */ /* 0x000362000c1e1900 */
[----:B------:R-:W-:-:S03]  /*03c0*/  IMAD.WIDE R8, R14, R9, UR14 ;  /* 0x0000000e0e087e25 */ /* 0x000fc6000f8e0209 */
[----:B------:R-:W5:Y:S01]  /*03d0*/  LDG.E R23, desc[UR18][R2.64] ;  /* 0x0000001202177981 */ /* 0x000f62000c1e1900 */
[----:B0-----:R-:W-:-:S03]  /*03e0*/  IMAD.WIDE R10, R14, R27, UR16 ;  /* 0x000000100e0a7e25 */ /* 0x001fc6000f8e021b */
[----:B------:R-:W5:Y:S04]  /*03f0*/  LDG.E R7, desc[UR18][R6.64] ;  /* 0x0000001206077981 */ /* 0x000f68000c1e1900 */
[----:B------:R-:W5:Y:S04]  /*0400*/  LDG.E R24, desc[UR18][R2.64+0x4] ;  /* 0x0000041202187981 */ /* 0x000f68000c1e1900 */
[----:B------:R-:W5:Y:S04]  /*0410*/  LDG.E R8, desc[UR18][R8.64] ;  /* 0x0000001208087981 */ /* 0x000f68000c1e1900 */
[----:B------:R-:W5:Y:S04]  /*0420*/  LDG.E R25, desc[UR18][R2.64+0x8] ;  /* 0x0000081202197981 */ /* 0x000f68000c1e1900 */
[----:B------:R-:W5:Y:S04]  /*0430*/  LDG.E R10, desc[UR18][R10.64] ;  /* 0x000000120a0a7981 */ /* 0x000f68000c1e1900 */
[----:B------:R0:W5:Y:S01]  /*0440*/  LDG.E R27, desc[UR18][R2.64+0xc] ;  /* 0x00000c12021b7981 */ /* 0x000162000c1e1900 */
[----:B------:R-:W-:-:S04]  /*0450*/  UIADD3 UR5, UPT, UPT, UR5, 0x8, URZ ;  /* 0x0000000805057890 */ /* 0x000fc8000fffe0ff */
[----:B------:R-:W-:Y:S01]  /*0460*/  UISETP.NE.AND UP0, UPT, UR5, URZ, UPT ;  /* 0x000000ff0500728c */ /* 0x000fe2000bf05270 */
[----:B-1----:R-:W-:Y:S02]  /*0470*/  MOV R5, UR20 ;  /* 0x0000001400057c02 */ /* 0x002fe40008000f00 */
[----:B0-----:R-:W-:Y:S02]  /*0480*/  IADD3 R2, P0, PT, R2, 0x20, RZ ;  /* 0x0000002002027810 */ /* 0x001fe40007f1e0ff */
[----:B------:R-:W-:Y:S02]  /*0490*/  LEA R14, R5, R14, 0x3 ;  /* 0x0000000e050e7211 */ /* 0x000fe400078e18ff */
[----:B------:R-:W-:Y:S01]  /*04a0*/  IADD3.X R3, PT, PT, RZ, R3, RZ, P0, !PT ;  /* 0x00000003ff037210 */ /* 0x000fe200007fe4ff */
[----:B--2---:R-:W-:-:S04]  /*04b0*/  IMAD R21, R21, R22, R12 ;  /* 0x0000001615157224 */ /* 0x004fc800078e020c */
[----:B---3--:R-:W-:-:S04]  /*04c0*/  IMAD R19, R19, R20, R21 ;  /* 0x0000001413137224 */ /* 0x008fc800078e0215 */
[----:B----4-:R-:W-:-:S04]  /*04d0*/  IMAD R17, R17, R18, R19 ;  /* 0x0000001211117224 */ /* 0x010fc800078e0213 */
[----:B-----5:R-:W-:-:S04]  /*04e0*/  IMAD R15, R15, R16, R17 ;  /* 0x000000100f0f7224 */ /* 0x020fc800078e0211 */
[----:B------:R-:W-:-:S04]  /*04f0*/  IMAD R4, R23, R4, R15 ;  /* 0x0000000417047224 */ /* 0x000fc800078e020f */
[----:B------:R-:W-:-:S04]  /*0500*/  IMAD R4, R24, R7, R4 ;  /* 0x0000000718047224 */ /* 0x000fc800078e0204 */
[----:B------:R-:W-:-:S04]  /*0510*/  IMAD R4, R25, R8, R4 ;  /* 0x0000000819047224 */ /* 0x000fc800078e0204 */
[----:B------:R-:W-:Y:S01]  /*0520*/  IMAD R12, R27, R10, R4 ;  /* 0x0000000a1b0c7224 */ /* 0x000fe200078e0204 */
[----:B------:R-:W-:Y:S06]  /*0530*/  BRA.U UP0, `(.L_x_1) ;  /* 0xfffffffd003c7547 */ /* 0x000fec000b83ffff */
.L_x_0:
[----:B------:R-:W-:-:S04]  /*0540*/  ULOP3.LUT UR6, UR20, 0x7, URZ, 0xc0, !UPT ;  /* 0x0000000714067892 */ /* 0x000fc8000f8ec0ff */
[----:B------:R-:W-:-:S09]  /*0550*/  UISETP.NE.AND UP0, UPT, UR6, URZ, UPT ;  /* 0x000000ff0600728c */ /* 0x000fd2000bf05270 */
[----:B------:R-:W-:Y:S05]  /*0560*/  BRA.U !UP0, `(.L_x_2) ;  /* 0x0000000508387547 */ /* 0x000fea000b800000 */
[----:B------:R-:W-:Y:S02]  /*0570*/  UISETP.GE.U32.AND UP0, UPT, UR6, 0x4, UPT ;  /* 0x000000040600788c */ /* 0x000fe4000bf06070 */
[----:B------:R-:W-:-:S04]  /*0580*/  ULOP3.LUT UR5, UR20, 0x3, URZ, 0xc0, !UPT ;  /* 0x0000000314057892 */ /* 0x000fc8000f8ec0ff */
[----:B------:R-:W-:-:S03]  /*0590*/  UISETP.NE.AND UP1, UPT, UR5, URZ, UPT ;  /* 0x000000ff0500728c */ /* 0x000fc6000bf25270 */
[----:B------:R-:W-:Y:S08]  /*05a0*/  BRA.U !UP0, `(.L_x_3) ;  /* 0x00000001087c7547 */ /* 0x000ff0000b800000 */
[----:B------:R-:W1:Y:S01]  /*05b0*/  LDC.64 R6, c[0x0][0x388] ;  /* 0x0000e200ff067b82 */ /* 0x000e620000000a00 */
[----:B------:R-:W2:Y:S01]  /*05c0*/  LDCU.64 UR6, c[0x0][0x380] ;  /* 0x00007000ff0677ac */ /* 0x000ea20008000a00 */
[----:B------:R-:W-:Y:S01]  /*05d0*/  IMAD.U32 R9, RZ, RZ, UR4 ;  /* 0x00000004ff097e24 */ /* 0x000fe2000f8e00ff */
[C---:B------:R-:W-:Y:S02]  /*05e0*/  IADD3 R3, PT, PT, R13.reuse, UR4, RZ ;  /* 0x000000040d037c10 */ /* 0x040fe4000fffe0ff */
[----:B------:R-:W-:Y:S01]  /*05f0*/  IADD3 R10, P0, PT, R13, UR4, RZ ;  /* 0x000000040d0a7c10 */ /* 0x000fe2000ff1e0ff */
[----:B------:R-:W-:Y:S01]  /*0600*/  IMAD R9, R9, UR20, R0 ;  /* 0x0000001409097c24 */ /* 0x000fe2000f8e0200 */
[----:B------:R-:W-:Y:S01]  /*0610*/  MOV R11, UR20 ;  /* 0x00000014000b7c02 */ /* 0x000fe20008000f00 */
[----:B------:R-:W3:Y:S01]  /*0620*/  LDC.64 R4, c[0x0][0x380] ;  /* 0x0000e000ff047b82 */ /* 0x000ee20000000a00 */
[----:B------:R-:W-:Y:S01]  /*0630*/  MOV R15, UR20 ;  /* 0x00000014000f7c02 */ /* 0x000fe20008000f00 */
[----:B-1----:R-:W-:Y:S01]  /*0640*/  IMAD.WIDE R6, R9, 0x4, R6 ;  /* 0x0000000409067825 */ /* 0x002fe200078e0206 */
[----:B------:R-:W-:-:S05]  /*0650*/  MOV R9, UR20 ;  /* 0x0000001400097c02 */ /* 0x000fca0008000f00 */
[----:B------:R-:W-:Y:S02]  /*0660*/  IMAD.WIDE R8, R9, 0x4, R6 ;  /* 0x0000000409087825 */ /* 0x000fe400078e0206 */
[----:B0-----:R-:W4:Y:S02]  /*0670*/  LDG.E R6, desc[UR18][R6.64] ;  /* 0x0000001206067981 */ /* 0x001f24000c1e1900 */
[----:B---3--:R-:W-:Y:S01]  /*0680*/  IMAD.WIDE.U32 R4, R3, 0x4, R4 ;  /* 0x0000000403047825 */ /* 0x008fe200078e0004 */
[----:B------:R-:W-:Y:S01]  /*0690*/  IADD3.X R3, PT, PT, RZ, RZ, RZ, P0, !PT ;  /* 0x000000ffff037210 */ /* 0x000fe200007fe4ff */
[----:B------:R-:W3:Y:S01]  /*06a0*/  LDG.E R17, desc[UR18][R8.64] ;  /* 0x0000001208117981 */ /* 0x000ee2000c1e1900 */
[----:B--2---:R-:W-:-:S03]  /*06b0*/  LEA R2, P0, R10, UR6, 0x2 ;  /* 0x000000060a027c11 */ /* 0x004fc6000f8010ff */
[----:B------:R-:W4:Y:S01]  /*06c0*/  LDG.E R5, desc[UR18][R4.64] ;  /* 0x0000001204057981 */ /* 0x000f22000c1e1900 */
[----:B------:R-:W-:Y:S01]  /*06d0*/  LEA.HI.X R3, R10, UR7, R3, 0x2, P0 ;  /* 0x000000070a037c11 */ /* 0x000fe200080f1403 */
[----:B------:R-:W-:-:S04]  /*06e0*/  IMAD.WIDE R10, R11, 0x4, R8 ;  /* 0x000000040b0a7825 */ /* 0x000fc800078e0208 */
[----:B------:R-:W3:Y:S01]  /*06f0*/  LDG.E R16, desc[UR18][R2.64+0x4] ;  /* 0x0000041202107981 */ /* 0x000ee2000c1e1900 */
[----:B------:R-:W-:-:S03]  /*0700*/  IMAD.WIDE R14, R15, 0x4, R10 ;  /* 0x000000040f0e7825 */ /* 0x000fc600078e020a */
[----:B------:R-:W2:Y:S04]  /*0710*/  LDG.E R19, desc[UR18][R10.64] ;  /* 0x000000120a137981 */ /* 0x000ea8000c1e1900 */
[----:B------:R-:W2:Y:S04]  /*0720*/  LDG.E R18, desc[UR18][R2.64+0x8] ;  /* 0x0000081202127981 */ /* 0x000ea8000c1e1900 */
[----:B------:R-:W5:Y:S04]  /*0730*/  LDG.E R20, desc[UR18][R2.64+0xc] ;  /* 0x00000c1202147981 */ /* 0x000f68000c1e1900 */
[----:B------:R-:W5:Y:S01]  /*0740*/  LDG.E R14, desc[UR18][R14.64] ;  /* 0x000000120e0e7981 */ /* 0x000f62000c1e1900 */
[----:B------:R-:W-:Y:S01]  /*0750*/  UIADD3 UR4, UPT, UPT, UR4, 0x4, URZ ;  /* 0x0000000404047890 */ /* 0x000fe2000fffe0ff */
[----:B----4-:R-:W-:-:S04]  /*0760*/  IMAD R5, R5, R6, R12 ;  /* 0x0000000605057224 */ /* 0x010fc800078e020c */
[----:B---3--:R-:W-:-:S04]  /*0770*/  IMAD R5, R16, R17, R5 ;  /* 0x0000001110057224 */ /* 0x008fc800078e0205 */
[----:B--2---:R-:W-:-:S04]  /*0780*/  IMAD R5, R18, R19, R5 ;  /* 0x0000001312057224 */ /* 0x004fc800078e0205 */
[----:B-----5:R-:W-:-:S07]  /*0790*/  IMAD R12, R20, R14, R5 ;  /* 0x0000000e140c7224 */ /* 0x020fce00078e0205 */
.L_x_3:
[----:B------:R-:W-:Y:S05]  /*07a0*/  BRA.U !UP1, `(.L_x_2) ;  /* 0x0000000109a87547 */ /* 0x000fea000b800000 */
[----:B------:R-:W-:Y:S01]  /*07b0*/  UISETP.NE.AND UP0, UPT, UR5, 0x1, UPT ;  /* 0x000000010500788c */ /* 0x000fe2000bf05270 */
[----:B------:R-:W-:Y:S01]  /*07c0*/  MOV R7, UR4 ;  /* 0x0000000400077c02 */ /* 0x000fe20008000f00 */
[----:B------:R-:W-:Y:S02]  /*07d0*/  ULOP3.LUT UR5, UR20, 0x1, URZ, 0xc0, !UPT ;  /* 0x0000000114057892 */ /* 0x000fe4000f8ec0ff */
[----:B------:R-:W-:Y:S02]  /*07e0*/  MOV R15, UR20 ;  /* 0x00000014000f7c02 */ /* 0x000fe40008000f00 */
[----:B------:R-:W-:Y:S01]  /*07f0*/  UISETP.NE.U32.AND UP1, UPT, UR5, 0x1, UPT ;  /* 0x000000010500788c */ /* 0x000fe2000bf25070 */
[----:B------:R-:W-:-:S04]  /*0800*/  PLOP3.LUT P1, PT, PT, PT, UP0, 0x80, 0x8 ;  /* 0x000000000008781c */ /* 0x000fc80003f2f008 */
[----:B------:R-:W1:Y:S01]  /*0810*/  @UP0 LDCU.128 UR8, c[0x0][0x380] ;  /* 0x00007000ff0807ac */ /* 0x000e620008000c00 */
[----:B------:R-:W-:Y:S01]  /*0820*/  PLOP3.LUT P0, PT, PT, PT, UP1, 0x80, 0x8 ;  /* 0x000000000008781c */ /* 0x000fe20003f0f018 */
[----:B------:R-:W2:Y:S04]  /*0830*/  @UP0 LDCU.64 UR6, c[0x0][0x380] ;  /* 0x00007000ff0607ac */ /* 0x000ea80008000a00 */
[----:B------:R-:W3:Y:S03]  /*0840*/  @!UP1 LDCU.128 UR12, c[0x0][0x380] ;  /* 0x00007000ff0c97ac */ /* 0x000ee60008000c00 */
[C---:B------:R-:W-:Y:S02]  /*0850*/  @P1 IADD3 R3, PT, PT, R13.reuse, UR4, RZ ;  /* 0x000000040d031c10 */ /* 0x040fe4000fffe0ff */
[----:B------:R-:W-:Y:S01]  /*0860*/  @P1 IADD3 R6, P2, PT, R13, UR4, RZ ;  /* 0x000000040d061c10 */ /* 0x000fe2000ff5e0ff */
[----:B------:R-:W-:Y:S01]  /*0870*/  @UP0 UIADD3 UR4, UPT, UPT, UR4, 0x2, URZ ;  /* 0x0000000204040890 */ /* 0x000fe2000fffe0ff */
[----:B-1----:R-:W-:Y:S01]  /*0880*/  MOV R11, UR9 ;  /* 0x00000009000b7c02 */ /* 0x002fe20008000f00 */
[----:B------:R-:W-:Y:S01]  /*0890*/  IMAD.U32 R10, RZ, RZ, UR8 ;  /* 0x00000008ff0a7e24 */ /* 0x000fe2000f8e00ff */
[----:B------:R-:W-:-:S02]  /*08a0*/  MOV R4, UR10 ;  /* 0x0000000a00047c02 */ /* 0x000fc40008000f00 */
[----:B------:R-:W-:Y:S01]  /*08b0*/  MOV R5, UR11 ;  /* 0x0000000b00057c02 */ /* 0x000fe20008000f00 */
[----:B------:R-:W-:-:S04]  /*08c0*/  @P1 IMAD.WIDE.U32 R10, R3, 0x4, R10 ;  /* 0x00000004030a1825 */ /* 0x000fc800078e000a */
[----:B------:R-:W-:Y:S01]  /*08d0*/  @P1 IMAD R3, R7, UR20, R0 ;  /* 0x0000001407031c24 */ /* 0x000fe2000f8e0200 */
[----:B------:R-:W-:Y:S01]  /*08e0*/  @P1 IADD3.X R7, PT, PT, RZ, RZ, RZ, P2, !PT ;  /* 0x000000ffff071210 */ /* 0x000fe200017fe4ff */
[----:B------:R-:W-:Y:S01]  /*08f0*/  IMAD.U32 R19, RZ, RZ, UR4 ;  /* 0x00000004ff137e24 */ /* 0x000fe2000f8e00ff */
[C---:B--2---:R-:W-:Y:S01]  /*0900*/  @P1 LEA R2, P2, R6.reuse, UR6, 0x2 ;  /* 0x0000000606021c11 */ /* 0x044fe2000f8410ff */
[----:B------:R-:W-:Y:S01]  /*0910*/  @P1 IMAD.WIDE R4, R3, 0x4, R4 ;  /* 0x0000000403041825 */ /* 0x000fe200078e0204 */
[----:B------:R-:W-:Y:S01]  /*0920*/  @!P0 IADD3 R17, PT, PT, R13, UR4, RZ ;  /* 0x000000040d118c10 */ /* 0x000fe2000fffe0ff */
[----:B0-----:R-:W2:Y:S01]  /*0930*/  @P1 LDG.E R11, desc[UR18][R10.64] ;  /* 0x000000120a0b1981 */ /* 0x001ea2000c1e1900 */
[----:B------:R-:W-:Y:S01]  /*0940*/  @P1 LEA.HI.X R3, R6, UR7, R7, 0x2, P2 ;  /* 0x0000000706031c11 */ /* 0x000fe200090f1407 */
[----:B------:R-:W-:Y:S01]  /*0950*/  @!P0 IMAD R19, R19, UR20, R0 ;  /* 0x0000001413138c24 */ /* 0x000fe2000f8e0200 */
[----:B---3--:R-:W-:Y:S01]  /*0960*/  MOV R6, UR12 ;  /* 0x0000000c00067c02 */ /* 0x008fe20008000f00 */
[----:B------:R-:W-:Y:S01]  /*0970*/  @P1 IMAD.WIDE R14, R15, 0x4, R4 ;  /* 0x000000040f0e1825 */ /* 0x000fe200078e0204 */
[----:B------:R-:W-:Y:S01]  /*0980*/  MOV R7, UR13 ;  /* 0x0000000d00077c02 */ /* 0x000fe20008000f00 */
[----:B------:R-:W2:Y:S01]  /*0990*/  @P1 LDG.E R4, desc[UR18][R4.64] ;  /* 0x0000001204041981 */ /* 0x000ea2000c1e1900 */
[----:B------:R-:W-:-:S02]  /*09a0*/  MOV R8, UR14 ;  /* 0x0000000e00087c02 */ /* 0x000fc40008000f00 */
[----:B------:R-:W-:Y:S01]  /*09b0*/  MOV R9, UR15 ;  /* 0x0000000f00097c02 */ /* 0x000fe20008000f00 */
[----:B------:R-:W-:Y:S01]  /*09c0*/  @!P0 IMAD.WIDE.U32 R6, R17, 0x4, R6 ;  /* 0x0000000411068825 */ /* 0x000fe200078e0006 */
[----:B------:R-:W3:Y:S03]  /*09d0*/  @P1 LDG.E R14, desc[UR18][R14.64] ;  /* 0x000000120e0e1981 */ /* 0x000ee6000c1e1900 */
[----:B------:R-:W-:Y:S01]  /*09e0*/  @!P0 IMAD.WIDE R8, R19, 0x4, R8 ;  /* 0x0000000413088825 */ /* 0x000fe200078e0208 */
[----:B------:R-:W3:Y:S04]  /*09f0*/  @P1 LDG.E R2, desc[UR18][R2.64+0x4] ;  /* 0x0000041202021981 */ /* 0x000ee8000c1e1900 */
[----:B------:R-:W4:Y:S04]  /*0a00*/  @!P0 LDG.E R7, desc[UR18][R6.64] ;  /* 0x0000001206078981 */ /* 0x000f28000c1e1900 */
[----:B------:R-:W4:Y:S01]  /*0a10*/  @!P0 LDG.E R8, desc[UR18][R8.64] ;  /* 0x0000001208088981 */ /* 0x000f22000c1e1900 */
[----:B--2---:R-:W-:-:S04]  /*0a20*/  @P1 IMAD R11, R11, R4, R12 ;  /* 0x000000040b0b1224 */ /* 0x004fc800078e020c */
[----:B---3--:R-:W-:-:S04]  /*0a30*/  @P1 IMAD R12, R2, R14, R11 ;  /* 0x0000000e020c1224 */ /* 0x008fc800078e020b */
[----:B----4-:R-:W-:-:S07]  /*0a40*/  @!P0 IMAD R12, R7, R8, R12 ;  /* 0x00000008070c8224 */ /* 0x010fce00078e020c */
.L_x_2:
[----:B------:R-:W1:Y:S01]  /*0a50*/  LDC.64 R2, c[0x0][0x390] ;  /* 0x0000e400ff027b82 */ /* 0x000e620000000a00 */
[----:B------:R-:W-:-:S05]  /*0a60*/  IADD3 R13, PT, PT, R0, R13, RZ ;  /* 0x0000000d000d7210 */ /* 0x000fca0007ffe0ff */
[----:B-1----:R-:W-:-:S05]  /*0a70*/  IMAD.WIDE R2, R13, 0x4, R2 ;  /* 0x000000040d027825 */ /* 0x002fca00078e0202 */
[----:B0-----:R-:W-:Y:S01]  /*0a80*/  STG.E desc[UR18][R2.64], R12 ;  /* 0x0000000c02007986 */ /* 0x001fe2000c101912 */
[----:B------:R-:W-:Y:S05]  /*0a90*/  EXIT ;  /* 0x000000000000794d */ /* 0x000fea0003800000 */
.L_x_4:
[----:B------:R-:W-:-:S00]  /*0aa0*/  BRA `(.L_x_4) ;  /* 0xfffffffc00fc7947 */ /* 0x000fc0000383ffff */
[----:B------:R-:W-:-:S00]  /*0ab0*/  NOP ;  /* 0x0000000000007918 */ /* 0x000fc00000000000 */
        /* <DEDUP_REMOVED lines=12> */
.L_x_5:


//--------------------- .nv.shared.reserved.0     --------------------------
	.section	.nv.shared.reserved.0,"aw",@nobits
	.weak		__nv_reservedSMEM_offset_0_alias
	.size		__nv_reservedSMEM_offset_0_alias, 0, 64
	.other		__nv_reservedSMEM_offset_0_alias,@"STO_CUDA_RESERVED_SHARED STV_DEFAULT"
__nv_reservedSMEM_offset_0_alias:
	.zero		0
	.zero		64


//--------------------- .nv.constant0._Z6matMulPiS_S_i --------------------------
	.section	.nv.constant0._Z6matMulPiS_S_i,"a",@progbits
	.sectionflags	@""
	.align	4
.nv.constant0._Z6matMulPiS_S_i:
	.zero		924


//--------------------- SYMBOLS --------------------------

	.type		.nv.reservedSmem.offset0,@object
	.size		.nv.reservedSmem.offset0,0x4
